//
// Generated by NVIDIA NVVM Compiler
//
// Compiler Build ID: CL-36424714
// Cuda compilation tools, release 13.0, V13.0.88
// Based on NVVM 20.0.0
//

.version 9.0
.target sm_100
.address_size 64

	// .globl	_Z16double_and_printPii
.extern .func  (.param .b32 func_retval0) vprintf
(
	.param .b64 vprintf_param_0,
	.param .b64 vprintf_param_1
)
;
.global .align 1 .b8 $str[36] = {84, 104, 114, 101, 97, 100, 32, 37, 100, 58, 32, 111, 114, 105, 103, 105, 110, 97, 108, 61, 37, 100, 44, 32, 100, 111, 117, 98, 108, 101, 100, 61, 37, 100, 10};

.visible .entry _Z16double_and_printPii(
	.param .u64 .ptr .align 1 _Z16double_and_printPii_param_0,
	.param .u32 _Z16double_and_printPii_param_1
)
{
	.local .align 8 .b8 	__local_depot0[16];
	.reg .b64 	%SP;
	.reg .b64 	%SPL;
	.reg .pred 	%p<3>;
	.reg .b32 	%r<11>;
	.reg .b64 	%rd<9>;

	mov.u64 	%SPL, __local_depot0;
	cvta.local.u64 	%SP, %SPL;
	ld.param.u64 	%rd1, [_Z16double_and_printPii_param_0];
	ld.param.u32 	%r4, [_Z16double_and_printPii_param_1];
	mov.u32 	%r5, %ctaid.x;
	mov.u32 	%r6, %ntid.x;
	mov.u32 	%r7, %tid.x;
	mad.lo.s32 	%r1, %r5, %r6, %r7;
	setp.ge.s32 	%p1, %r1, %r4;
	@%p1 bra 	$L__BB0_3;
	cvta.to.global.u64 	%rd2, %rd1;
	mul.wide.s32 	%rd3, %r1, 4;
	add.s64 	%rd4, %rd2, %rd3;
	ld.global.u32 	%r2, [%rd4];
	shl.b32 	%r3, %r2, 1;
	st.global.u32 	[%rd4], %r3;
	setp.ne.s32 	%p2, %r1, 12345;
	@%p2 bra 	$L__BB0_3;
	add.u64 	%rd5, %SP, 0;
	add.u64 	%rd6, %SPL, 0;
	mov.b32 	%r8, 12345;
	st.local.v2.u32 	[%rd6], {%r8, %r2};
	st.local.u32 	[%rd6+8], %r3;
	mov.u64 	%rd7, $str;
	cvta.global.u64 	%rd8, %rd7;
	{ // callseq 0, 0
	.param .b64 param0;
	st.param.b64 	[param0], %rd8;
	.param .b64 param1;
	st.param.b64 	[param1], %rd5;
	.param .b32 retval0;
	call.uni (retval0), 
	vprintf, 
	(
	param0, 
	param1
	);
	ld.param.b32 	%r9, [retval0];
	} // callseq 0
$L__BB0_3:
	ret;

}


// ===== COMPILED SASS (sm_100) =====

	.target	sm_100

	.elftype	@"ET_EXEC"


//--------------------- .note.nv.tkinfo           --------------------------
	.section	.note.nv.tkinfo,"",@"SHT_NOTE"
	.sectionflags	@"SHF_NOTE_NV_TKINFO"
	.tkinfo
        /*0018*/ 	.word	0x00000002
        /*0030*/ 	.string	""
        /*0030*/ 	.string	"ptxas"
        /*0030*/ 	.string	"Cuda compilation tools, release 13.0, V13.0.88"
        /*0030*/ 	.string	"Build cuda_13.0.r13.0/compiler.36424714_0"
        /*0030*/ 	.string	"-arch sm_100 -m 64 "



//--------------------- .note.nv.cuinfo           --------------------------
	.section	.note.nv.cuinfo,"",@"SHT_NOTE"
	.sectionflags	@"SHF_NOTE_NV_CUINFO"
        /*0018*/ 	.short	0x0002
        /*001a*/ 	.short	0x0064
        /*001c*/ 	.short	0x0082
	.zero		2


//--------------------- .nv.info                  --------------------------
	.section	.nv.info,"",@"SHT_CUDA_INFO"
	.align	4


	//----- nvinfo : EIATTR_REGCOUNT
	.align		4
        /*0000*/ 	.byte	0x04, 0x2f
        /*0002*/ 	.short	(.L_2 - .L_1)
	.align		4
.L_1:
        /*0004*/ 	.word	index@(_Z16double_and_printPii)
        /*0008*/ 	.word	0x00000018


	//----- nvinfo : EIATTR_FRAME_SIZE
	.align		4
.L_2:
        /*000c*/ 	.byte	0x04, 0x11
        /*000e*/ 	.short	(.L_4 - .L_3)
	.align		4
.L_3:
        /*0010*/ 	.word	index@(_Z16double_and_printPii)
        /*0014*/ 	.word	0x00000010


	//----- nvinfo : EIATTR_MIN_STACK_SIZE
	.align		4
.L_4:
        /*0018*/ 	.byte	0x04, 0x12
        /*001a*/ 	.short	(.L_6 - .L_5)
	.align		4
.L_5:
        /*001c*/ 	.word	index@(_Z16double_and_printPii)
        /*0020*/ 	.word	0x00000010
.L_6:


//--------------------- .nv.compat                --------------------------
	.section	.nv.compat,"",@"SHT_CUDA_COMPAT_INFO"
	.align	4
        /*0000*/ 	.byte	0x02, 0x09, 0x00, 0x00, 0x02, 0x02, 0x01, 0x00, 0x02, 0x05, 0x05, 0x00, 0x03, 0x07, 0x01, 0x01
        /*0010*/ 	.byte	0x02, 0x03, 0x00, 0x00, 0x02, 0x06, 0x01, 0x00, 0x04, 0x0b, 0x08, 0x00, 0x09, 0x00, 0x00, 0x00
        /*0020*/ 	.byte	0x00, 0x00, 0x00, 0x00


//--------------------- .nv.info._Z16double_and_printPii --------------------------
	.section	.nv.info._Z16double_and_printPii,"",@"SHT_CUDA_INFO"
	.sectionflags	@""
	.align	4


	//----- nvinfo : EIATTR_CUDA_API_VERSION
	.align		4
        /*0000*/ 	.byte	0x04, 0x37
        /*0002*/ 	.short	(.L_8 - .L_7)
.L_7:
        /*0004*/ 	.word	0x00000082


	//----- nvinfo : EIATTR_KPARAM_INFO
	.align		4
.L_8:
        /*0008*/ 	.byte	0x04, 0x17
        /*000a*/ 	.short	(.L_10 - .L_9)
.L_9:
        /*000c*/ 	.word	0x00000000
        /*0010*/ 	.short	0x0001
        /*0012*/ 	.short	0x0008
        /*0014*/ 	.byte	0x00, 0xf0, 0x11, 0x00


	//----- nvinfo : EIATTR_KPARAM_INFO
	.align		4
.L_10:
        /*0018*/ 	.byte	0x04, 0x17
        /*001a*/ 	.short	(.L_12 - .L_11)
.L_11:
        /*001c*/ 	.word	0x00000000
        /*0020*/ 	.short	0x0000
        /*0022*/ 	.short	0x0000
        /*0024*/ 	.byte	0x00, 0xf5, 0x21, 0x00


	//----- nvinfo : EIATTR_SPARSE_MMA_MASK
	.align		4
.L_12:
        /*0028*/ 	.byte	0x03, 0x50
        /*002a*/ 	.short	0x0000


	//----- nvinfo : EIATTR_MAXREG_COUNT
	.align		4
        /*002c*/ 	.byte	0x03, 0x1b
        /*002e*/ 	.short	0x00ff


	//----- nvinfo : EIATTR_EXTERNS
	.align		4
        /*0030*/ 	.byte	0x04, 0x0f
        /*0032*/ 	.short	(.L_14 - .L_13)


	//   ....[0]....
	.align		4
.L_13:
        /*0034*/ 	.word	index@(vprintf)


	//----- nvinfo : EIATTR_MERCURY_ISA_VERSION
	.align		4
.L_14:
        /*0038*/ 	.byte	0x03, 0x5f
        /*003a*/ 	.short	0x0101


	//----- nvinfo : EIATTR_VRC_CTA_INIT_COUNT
	.align		4
        /*003c*/ 	.byte	0x02, 0x4a
	.zero		1
	.zero		1


	//----- nvinfo : EIATTR_SYSCALL_OFFSETS
	.align		4
        /*0040*/ 	.byte	0x04, 0x46
        /*0042*/ 	.short	(.L_16 - .L_15)


	//   ....[0]....
.L_15:
        /*0044*/ 	.word	0x000001e0


	//----- nvinfo : EIATTR_EXIT_INSTR_OFFSETS
	.align		4
.L_16:
        /*0048*/ 	.byte	0x04, 0x1c
        /*004a*/ 	.short	(.L_18 - .L_17)


	//   ....[0]....
.L_17:
        /*004c*/ 	.word	0x000000c0


	//   ....[1]....
        /*0050*/ 	.word	0x00000140


	//   ....[2]....
        /*0054*/ 	.word	0x000001f0


	//----- nvinfo : EIATTR_CRS_STACK_SIZE
	.align		4
.L_18:
        /*0058*/ 	.byte	0x04, 0x1e
        /*005a*/ 	.short	(.L_20 - .L_19)
.L_19:
        /*005c*/ 	.word	0x00000000


	//----- nvinfo : EIATTR_CBANK_PARAM_SIZE
	.align		4
.L_20:
        /*0060*/ 	.byte	0x03, 0x19
        /*0062*/ 	.short	0x000c


	//----- nvinfo : EIATTR_PARAM_CBANK
	.align		4
        /*0064*/ 	.byte	0x04, 0x0a
        /*0066*/ 	.short	(.L_22 - .L_21)
	.align		4
.L_21:
        /*0068*/ 	.word	index@(.nv.constant0._Z16double_and_printPii)
        /*006c*/ 	.short	0x0380
        /*006e*/ 	.short	0x000c


	//----- nvinfo : EIATTR_SW_WAR
	.align		4
.L_22:
        /*0070*/ 	.byte	0x04, 0x36
        /*0072*/ 	.short	(.L_24 - .L_23)
.L_23:
        /*0074*/ 	.word	0x00000008
.L_24:


//--------------------- .nv.callgraph             --------------------------
	.section	.nv.callgraph,"",@"SHT_CUDA_CALLGRAPH"
	.align	4
	.sectionentsize	8
	.align		4
        /*0000*/ 	.word	0x00000000
	.align		4
        /*0004*/ 	.word	0xffffffff
	.align		4
        /*0008*/ 	.word	index@(_Z16double_and_printPii)
	.align		4
        /*000c*/ 	.word	index@(vprintf)
	.align		4
        /*0010*/ 	.word	0x00000000
	.align		4
        /*0014*/ 	.word	0xfffffffe
	.align		4
        /*0018*/ 	.word	0x00000000
	.align		4
        /*001c*/ 	.word	0xfffffffd
	.align		4
        /*0020*/ 	.word	0x00000000
	.align		4
        /*0024*/ 	.word	0xfffffffc


//--------------------- .nv.constant4             --------------------------
	.section	.nv.constant4,"a",@progbits
	.align	8
	.align		8
.nv.constant4:
        /*0000*/ 	.dword	vprintf
	.align		8
        /*0008*/ 	.dword	$str


//--------------------- .text._Z16double_and_printPii --------------------------
	.section	.text._Z16double_and_printPii,"ax",@progbits
	.align	128
        .global         _Z16double_and_printPii
        .type           _Z16double_and_printPii,@function
        .size           _Z16double_and_printPii,(.L_x_2 - _Z16double_and_printPii)
        .other          _Z16double_and_printPii,@"STO_CUDA_ENTRY STV_DEFAULT"
_Z16double_and_printPii:
.text._Z16double_and_printPii:
[----:B------:R-:W0:Y:S01]  /*0000*/  LDC R1, c[0x0][0x37c] ;  /* 0x0000df00ff017b82 */ /* 0x000e220000000800 */
[----:B------:R-:W1:Y:S01]  /*0010*/  S2R R0, SR_TID.X ;  /* 0x0000000000007919 */ /* 0x000e620000002100 */
[----:B------:R-:W2:Y:S06]  /*0020*/  LDCU UR5, c[0x0][0x2fc] ;  /* 0x00005f80ff0577ac */ /* 0x000eac0008000800 */
[----:B------:R-:W1:Y:S01]  /*0030*/  S2UR UR6, SR_CTAID.X ;  /* 0x00000000000679c3 */ /* 0x000e620000002500 */
[----:B0-----:R-:W-:Y:S01]  /*0040*/  VIADD R1, R1, 0xfffffff0 ;  /* 0xfffffff001017836 */ /* 0x001fe20000000000 */
[----:B------:R-:W0:Y:S01]  /*0050*/  LDCU UR7, c[0x0][0x388] ;  /* 0x00007100ff0777ac */ /* 0x000e220008000800 */
[----:B------:R-:W3:Y:S05]  /*0060*/  LDCU UR4, c[0x0][0x2f8] ;  /* 0x00005f00ff0477ac */ /* 0x000eea0008000800 */
[----:B------:R-:W1:Y:S01]  /*0070*/  LDC R5, c[0x0][0x360] ;  /* 0x0000d800ff057b82 */ /* 0x000e620000000800 */
[----:B---3--:R-:W-:-:S05]  /*0080*/  IADD3 R6, P1, PT, R1, UR4, RZ ;  /* 0x0000000401067c10 */ /* 0x008fca000ff3e0ff */
[----:B--2---:R-:W-:Y:S02]  /*0090*/  IMAD.X R7, RZ, RZ, UR5, P1 ;  /* 0x00000005ff077e24 */ /* 0x004fe400088e06ff */
[----:B-1----:R-:W-:-:S05]  /*00a0*/  IMAD R5, R5, UR6, R0 ;  /* 0x0000000605057c24 */ /* 0x002fca000f8e0200 */
[----:B0-----:R-:W-:-:S13]  /*00b0*/  ISETP.GE.AND P0, PT, R5, UR7, PT ;  /* 0x0000000705007c0c */ /* 0x001fda000bf06270 */
[----:B------:R-:W-:Y:S05]  /*00c0*/  @P0 EXIT ;  /* 0x000000000000094d */ /* 0x000fea0003800000 */
[----:B------:R-:W0:Y:S01]  /*00d0*/  LDC.64 R2, c[0x0][0x380] ;  /* 0x0000e000ff027b82 */ /* 0x000e220000000a00 */
[----:B------:R-:W1:Y:S01]  /*00e0*/  LDCU.64 UR4, c[0x0][0x358] ;  /* 0x00006b00ff0477ac */ /* 0x000e620008000a00 */
[----:B0-----:R-:W-:-:S05]  /*00f0*/  IMAD.WIDE R2, R5, 0x4, R2 ;  /* 0x0000000405027825 */ /* 0x001fca00078e0202 */
[----:B-1----:R-:W2:Y:S01]  /*0100*/  LDG.E R9, desc[UR4][R2.64] ;  /* 0x0000000402097981 */ /* 0x002ea2000c1e1900 */
[----:B------:R-:W-:Y:S02]  /*0110*/  ISETP.NE.AND P0, PT, R5, 0x3039, PT ;  /* 0x000030390500780c */ /* 0x000fe40003f05270 */
[----:B--2---:R-:W-:-:S05]  /*0120*/  SHF.L.U32 R0, R9, 0x1, RZ ;  /* 0x0000000109007819 */ /* 0x004fca00000006ff */
[----:B------:R0:W-:Y:S06]  /*0130*/  STG.E desc[UR4][R2.64], R0 ;  /* 0x0000000002007986 */ /* 0x0001ec000c101904 */
[----:B------:R-:W-:Y:S05]  /*0140*/  @P0 EXIT ;  /* 0x000000000000094d */ /* 0x000fea0003800000 */
[----:B0-----:R-:W-:Y:S01]  /*0150*/  MOV R2, 0x0 ;  /* 0x0000000000027802 */ /* 0x001fe20000000f00 */
[----:B------:R-:W-:Y:S01]  /*0160*/  IMAD.MOV.U32 R8, RZ, RZ, 0x3039 ;  /* 0x00003039ff087424 */ /* 0x000fe200078e00ff */
[----:B------:R0:W-:Y:S01]  /*0170*/  STL [R1+0x8], R0 ;  /* 0x0000080001007387 */ /* 0x0001e20000100800 */
[----:B------:R-:W1:Y:S03]  /*0180*/  LDCU.64 UR4, c[0x4][0x8] ;  /* 0x01000100ff0477ac */ /* 0x000e660008000a00 */
[----:B------:R0:W-:Y:S01]  /*0190*/  STL.64 [R1], R8 ;  /* 0x0000000801007387 */ /* 0x0001e20000100a00 */
[----:B------:R-:W2:Y:S01]  /*01a0*/  LDC.64 R2, c[0x4][R2] ;  /* 0x0100000002027b82 */ /* 0x000ea20000000a00 */
[----:B-1----:R-:W-:Y:S01]  /*01b0*/  MOV R4, UR4 ;  /* 0x0000000400047c02 */ /* 0x002fe20008000f00 */
[----:B0-----:R-:W-:-:S07]  /*01c0*/  IMAD.U32 R5, RZ, RZ, UR5 ;  /* 0x00000005ff057e24 */ /* 0x001fce000f8e00ff */
[----:B------:R-:W-:-:S07]  /*01d0*/  LEPC R20, `(.L_x_0) ;  /* 0x000000001014794e */ /* 0x000fce0000000000 */
[----:B--2---:R-:W-:Y:S05]  /*01e0*/  CALL.ABS.NOINC R2 ;  /* 0x0000000002007343 */ /* 0x004fea0003c00000 */
.L_x_0:
[----:B------:R-:W-:Y:S05]  /*01f0*/  EXIT ;  /* 0x000000000000794d */ /* 0x000fea0003800000 */
.L_x_1:
[----:B------:R-:W-:-:S00]  /*0200*/  BRA `(.L_x_1) ;  /* 0xfffffffc00fc7947 */ /* 0x000fc0000383ffff */
[----:B------:R-:W-:-:S00]  /*0210*/  NOP ;  /* 0x0000000000007918 */ /* 0x000fc00000000000 */
        /* <DEDUP_REMOVED lines=14> */
.L_x_2:


//--------------------- .nv.global.init           --------------------------
	.section	.nv.global.init,"aw",@progbits
.nv.global.init:
	.type		$str,@object
	.size		$str,(.L_0 - $str)
$str:
        /*0000*/ 	.byte	0x54, 0x68, 0x72, 0x65, 0x61, 0x64, 0x20, 0x25, 0x64, 0x3a, 0x20, 0x6f, 0x72, 0x69, 0x67, 0x69
        /*0010*/ 	.byte	0x6e, 0x61, 0x6c, 0x3d, 0x25, 0x64, 0x2c, 0x20, 0x64, 0x6f, 0x75, 0x62, 0x6c, 0x65, 0x64, 0x3d
        /*0020*/ 	.byte	0x25, 0x64, 0x0a, 0x00
.L_0:


//--------------------- .nv.shared.reserved.0     --------------------------
	.section	.nv.shared.reserved.0,"aw",@nobits
	.weak		__nv_reservedSMEM_offset_0_alias
	.size		__nv_reservedSMEM_offset_0_alias, 0, 64
	.other		__nv_reservedSMEM_offset_0_alias,@"STO_CUDA_RESERVED_SHARED STV_DEFAULT"
__nv_reservedSMEM_offset_0_alias:
	.zero		0
	.zero		64


//--------------------- .nv.constant0._Z16double_and_printPii --------------------------
	.section	.nv.constant0._Z16double_and_printPii,"a",@progbits
	.sectionflags	@""
	.align	4
.nv.constant0._Z16double_and_printPii:
	.zero		908


//--------------------- SYMBOLS --------------------------

	.type		.nv.reservedSmem.offset0,@object
	.size		.nv.reservedSmem.offset0,0x4
	.type		vprintf,@function
